//
// Generated by NVIDIA NVVM Compiler
//
// Compiler Build ID: CL-36424714
// Cuda compilation tools, release 13.0, V13.0.88
// Based on NVVM 20.0.0
//

.version 9.0
.target sm_100
.address_size 64

	// .globl	_Z9makeFlistPjPtjj
// _ZZ9makeFlistPjPtjjE13private_items has been demoted

.visible .entry _Z9makeFlistPjPtjj(
	.param .u64 .ptr .align 1 _Z9makeFlistPjPtjj_param_0,
	.param .u64 .ptr .align 1 _Z9makeFlistPjPtjj_param_1,
	.param .u32 _Z9makeFlistPjPtjj_param_2,
	.param .u32 _Z9makeFlistPjPtjj_param_3
)
{
	.reg .pred 	%p<11>;
	.reg .b16 	%rs<30>;
	.reg .b32 	%r<131>;
	.reg .b64 	%rd<16>;
	// demoted variable
	.shared .align 2 .b8 _ZZ9makeFlistPjPtjjE13private_items[32768];
	ld.param.u64 	%rd4, [_Z9makeFlistPjPtjj_param_0];
	ld.param.u64 	%rd5, [_Z9makeFlistPjPtjj_param_1];
	ld.param.u32 	%r24, [_Z9makeFlistPjPtjj_param_2];
	ld.param.u32 	%r123, [_Z9makeFlistPjPtjj_param_3];
	cvta.to.global.u64 	%rd1, %rd5;
	cvta.to.global.u64 	%rd6, %rd4;
	mov.u32 	%r25, %tid.x;
	mov.u32 	%r26, %ntid.x;
	mov.u32 	%r27, %ctaid.x;
	mad.lo.s32 	%r28, %r26, %r27, %r25;
	add.s32 	%r29, %r24, -1;
	setp.eq.s32 	%p1, %r28, %r29;
	mul.wide.s32 	%rd7, %r28, 4;
	add.s64 	%rd2, %rd6, %rd7;
	@%p1 bra 	$L__BB0_2;
	ld.global.nc.u32 	%r123, [%rd2+4];
$L__BB0_2:
	ld.global.nc.u32 	%r126, [%rd2];
	setp.ge.s32 	%p2, %r126, %r123;
	@%p2 bra 	$L__BB0_15;
	sub.s32 	%r4, %r123, %r126;
	and.b32  	%r5, %r4, 15;
	sub.s32 	%r30, %r126, %r123;
	setp.gt.u32 	%p3, %r30, -16;
	@%p3 bra 	$L__BB0_6;
	and.b32  	%r31, %r4, -16;
	neg.s32 	%r124, %r31;
	add.s64 	%rd3, %rd1, 16;
	mov.u32 	%r33, _ZZ9makeFlistPjPtjjE13private_items;
$L__BB0_5:
	.pragma "nounroll";
	mul.wide.s32 	%rd8, %r126, 2;
	add.s64 	%rd9, %rd3, %rd8;
	ld.global.nc.u16 	%rs1, [%rd9+-16];
	mul.wide.u16 	%r32, %rs1, 2;
	add.s32 	%r34, %r33, %r32;
	atom.shared.add.u32 	%r35, [%r34], 1;
	ld.global.nc.u16 	%rs2, [%rd9+-14];
	mul.wide.u16 	%r36, %rs2, 2;
	add.s32 	%r37, %r33, %r36;
	atom.shared.add.u32 	%r38, [%r37], 1;
	ld.global.nc.u16 	%rs3, [%rd9+-12];
	mul.wide.u16 	%r39, %rs3, 2;
	add.s32 	%r40, %r33, %r39;
	atom.shared.add.u32 	%r41, [%r40], 1;
	ld.global.nc.u16 	%rs4, [%rd9+-10];
	mul.wide.u16 	%r42, %rs4, 2;
	add.s32 	%r43, %r33, %r42;
	atom.shared.add.u32 	%r44, [%r43], 1;
	ld.global.nc.u16 	%rs5, [%rd9+-8];
	mul.wide.u16 	%r45, %rs5, 2;
	add.s32 	%r46, %r33, %r45;
	atom.shared.add.u32 	%r47, [%r46], 1;
	ld.global.nc.u16 	%rs6, [%rd9+-6];
	mul.wide.u16 	%r48, %rs6, 2;
	add.s32 	%r49, %r33, %r48;
	atom.shared.add.u32 	%r50, [%r49], 1;
	ld.global.nc.u16 	%rs7, [%rd9+-4];
	mul.wide.u16 	%r51, %rs7, 2;
	add.s32 	%r52, %r33, %r51;
	atom.shared.add.u32 	%r53, [%r52], 1;
	ld.global.nc.u16 	%rs8, [%rd9+-2];
	mul.wide.u16 	%r54, %rs8, 2;
	add.s32 	%r55, %r33, %r54;
	atom.shared.add.u32 	%r56, [%r55], 1;
	ld.global.nc.u16 	%rs9, [%rd9];
	mul.wide.u16 	%r57, %rs9, 2;
	add.s32 	%r58, %r33, %r57;
	atom.shared.add.u32 	%r59, [%r58], 1;
	ld.global.nc.u16 	%rs10, [%rd9+2];
	mul.wide.u16 	%r60, %rs10, 2;
	add.s32 	%r61, %r33, %r60;
	atom.shared.add.u32 	%r62, [%r61], 1;
	ld.global.nc.u16 	%rs11, [%rd9+4];
	mul.wide.u16 	%r63, %rs11, 2;
	add.s32 	%r64, %r33, %r63;
	atom.shared.add.u32 	%r65, [%r64], 1;
	ld.global.nc.u16 	%rs12, [%rd9+6];
	mul.wide.u16 	%r66, %rs12, 2;
	add.s32 	%r67, %r33, %r66;
	atom.shared.add.u32 	%r68, [%r67], 1;
	ld.global.nc.u16 	%rs13, [%rd9+8];
	mul.wide.u16 	%r69, %rs13, 2;
	add.s32 	%r70, %r33, %r69;
	atom.shared.add.u32 	%r71, [%r70], 1;
	ld.global.nc.u16 	%rs14, [%rd9+10];
	mul.wide.u16 	%r72, %rs14, 2;
	add.s32 	%r73, %r33, %r72;
	atom.shared.add.u32 	%r74, [%r73], 1;
	ld.global.nc.u16 	%rs15, [%rd9+12];
	mul.wide.u16 	%r75, %rs15, 2;
	add.s32 	%r76, %r33, %r75;
	atom.shared.add.u32 	%r77, [%r76], 1;
	ld.global.nc.u16 	%rs16, [%rd9+14];
	mul.wide.u16 	%r78, %rs16, 2;
	add.s32 	%r79, %r33, %r78;
	atom.shared.add.u32 	%r80, [%r79], 1;
	add.s32 	%r126, %r126, 16;
	add.s32 	%r124, %r124, 16;
	setp.ne.s32 	%p4, %r124, 0;
	@%p4 bra 	$L__BB0_5;
$L__BB0_6:
	setp.eq.s32 	%p5, %r5, 0;
	@%p5 bra 	$L__BB0_15;
	and.b32  	%r12, %r4, 7;
	setp.lt.u32 	%p6, %r5, 8;
	@%p6 bra 	$L__BB0_9;
	mul.wide.s32 	%rd10, %r126, 2;
	add.s64 	%rd11, %rd1, %rd10;
	ld.global.nc.u16 	%rs17, [%rd11];
	mul.wide.u16 	%r81, %rs17, 2;
	mov.u32 	%r82, _ZZ9makeFlistPjPtjjE13private_items;
	add.s32 	%r83, %r82, %r81;
	atom.shared.add.u32 	%r84, [%r83], 1;
	ld.global.nc.u16 	%rs18, [%rd11+2];
	mul.wide.u16 	%r85, %rs18, 2;
	add.s32 	%r86, %r82, %r85;
	atom.shared.add.u32 	%r87, [%r86], 1;
	ld.global.nc.u16 	%rs19, [%rd11+4];
	mul.wide.u16 	%r88, %rs19, 2;
	add.s32 	%r89, %r82, %r88;
	atom.shared.add.u32 	%r90, [%r89], 1;
	ld.global.nc.u16 	%rs20, [%rd11+6];
	mul.wide.u16 	%r91, %rs20, 2;
	add.s32 	%r92, %r82, %r91;
	atom.shared.add.u32 	%r93, [%r92], 1;
	ld.global.nc.u16 	%rs21, [%rd11+8];
	mul.wide.u16 	%r94, %rs21, 2;
	add.s32 	%r95, %r82, %r94;
	atom.shared.add.u32 	%r96, [%r95], 1;
	ld.global.nc.u16 	%rs22, [%rd11+10];
	mul.wide.u16 	%r97, %rs22, 2;
	add.s32 	%r98, %r82, %r97;
	atom.shared.add.u32 	%r99, [%r98], 1;
	ld.global.nc.u16 	%rs23, [%rd11+12];
	mul.wide.u16 	%r100, %rs23, 2;
	add.s32 	%r101, %r82, %r100;
	atom.shared.add.u32 	%r102, [%r101], 1;
	ld.global.nc.u16 	%rs24, [%rd11+14];
	mul.wide.u16 	%r103, %rs24, 2;
	add.s32 	%r104, %r82, %r103;
	atom.shared.add.u32 	%r105, [%r104], 1;
	add.s32 	%r126, %r126, 8;
$L__BB0_9:
	setp.eq.s32 	%p7, %r12, 0;
	@%p7 bra 	$L__BB0_15;
	and.b32  	%r15, %r4, 3;
	setp.lt.u32 	%p8, %r12, 4;
	@%p8 bra 	$L__BB0_12;
	mul.wide.s32 	%rd12, %r126, 2;
	add.s64 	%rd13, %rd1, %rd12;
	ld.global.nc.u16 	%rs25, [%rd13];
	mul.wide.u16 	%r106, %rs25, 2;
	mov.u32 	%r107, _ZZ9makeFlistPjPtjjE13private_items;
	add.s32 	%r108, %r107, %r106;
	atom.shared.add.u32 	%r109, [%r108], 1;
	ld.global.nc.u16 	%rs26, [%rd13+2];
	mul.wide.u16 	%r110, %rs26, 2;
	add.s32 	%r111, %r107, %r110;
	atom.shared.add.u32 	%r112, [%r111], 1;
	ld.global.nc.u16 	%rs27, [%rd13+4];
	mul.wide.u16 	%r113, %rs27, 2;
	add.s32 	%r114, %r107, %r113;
	atom.shared.add.u32 	%r115, [%r114], 1;
	ld.global.nc.u16 	%rs28, [%rd13+6];
	mul.wide.u16 	%r116, %rs28, 2;
	add.s32 	%r117, %r107, %r116;
	atom.shared.add.u32 	%r118, [%r117], 1;
	add.s32 	%r126, %r126, 4;
$L__BB0_12:
	setp.eq.s32 	%p9, %r15, 0;
	@%p9 bra 	$L__BB0_15;
	neg.s32 	%r129, %r15;
	mov.u32 	%r120, _ZZ9makeFlistPjPtjjE13private_items;
$L__BB0_14:
	.pragma "nounroll";
	mul.wide.s32 	%rd14, %r126, 2;
	add.s64 	%rd15, %rd1, %rd14;
	ld.global.nc.u16 	%rs29, [%rd15];
	mul.wide.u16 	%r119, %rs29, 2;
	add.s32 	%r121, %r120, %r119;
	atom.shared.add.u32 	%r122, [%r121], 1;
	add.s32 	%r126, %r126, 1;
	add.s32 	%r129, %r129, 1;
	setp.ne.s32 	%p10, %r129, 0;
	@%p10 bra 	$L__BB0_14;
$L__BB0_15:
	ret;

}


// ===== COMPILED SASS (sm_100) =====

	.target	sm_100

	.elftype	@"ET_EXEC"


//--------------------- .note.nv.tkinfo           --------------------------
	.section	.note.nv.tkinfo,"",@"SHT_NOTE"
	.sectionflags	@"SHF_NOTE_NV_TKINFO"
	.tkinfo
        /*0018*/ 	.word	0x00000002
        /*0030*/ 	.string	""
        /*0030*/ 	.string	"ptxas"
        /*0030*/ 	.string	"Cuda compilation tools, release 13.0, V13.0.88"
        /*0030*/ 	.string	"Build cuda_13.0.r13.0/compiler.36424714_0"
        /*0030*/ 	.string	"-arch sm_100 -m 64 "



//--------------------- .note.nv.cuinfo           --------------------------
	.section	.note.nv.cuinfo,"",@"SHT_NOTE"
	.sectionflags	@"SHF_NOTE_NV_CUINFO"
        /*0018*/ 	.short	0x0002
        /*001a*/ 	.short	0x0064
        /*001c*/ 	.short	0x0082
	.zero		2


//--------------------- .nv.info                  --------------------------
	.section	.nv.info,"",@"SHT_CUDA_INFO"
	.align	4


	//----- nvinfo : EIATTR_REGCOUNT
	.align		4
        /*0000*/ 	.byte	0x04, 0x2f
        /*0002*/ 	.short	(.L_1 - .L_0)
	.align		4
.L_0:
        /*0004*/ 	.word	index@(_Z9makeFlistPjPtjj)
        /*0008*/ 	.word	0x00000020


	//----- nvinfo : EIATTR_FRAME_SIZE
	.align		4
.L_1:
        /*000c*/ 	.byte	0x04, 0x11
        /*000e*/ 	.short	(.L_3 - .L_2)
	.align		4
.L_2:
        /*0010*/ 	.word	index@(_Z9makeFlistPjPtjj)
        /*0014*/ 	.word	0x00000000


	//----- nvinfo : EIATTR_MIN_STACK_SIZE
	.align		4
.L_3:
        /*0018*/ 	.byte	0x04, 0x12
        /*001a*/ 	.short	(.L_5 - .L_4)
	.align		4
.L_4:
        /*001c*/ 	.word	index@(_Z9makeFlistPjPtjj)
        /*0020*/ 	.word	0x00000000
.L_5:


//--------------------- .nv.compat                --------------------------
	.section	.nv.compat,"",@"SHT_CUDA_COMPAT_INFO"
	.align	4
        /*0000*/ 	.byte	0x02, 0x09, 0x00, 0x00, 0x02, 0x02, 0x01, 0x00, 0x02, 0x05, 0x05, 0x00, 0x03, 0x07, 0x01, 0x01
        /*0010*/ 	.byte	0x02, 0x03, 0x00, 0x00, 0x02, 0x06, 0x01, 0x00, 0x04, 0x0b, 0x08, 0x00, 0x09, 0x00, 0x00, 0x00
        /*0020*/ 	.byte	0x00, 0x00, 0x00, 0x00


//--------------------- .nv.info._Z9makeFlistPjPtjj --------------------------
	.section	.nv.info._Z9makeFlistPjPtjj,"",@"SHT_CUDA_INFO"
	.sectionflags	@""
	.align	4


	//----- nvinfo : EIATTR_CUDA_API_VERSION
	.align		4
        /*0000*/ 	.byte	0x04, 0x37
        /*0002*/ 	.short	(.L_7 - .L_6)
.L_6:
        /*0004*/ 	.word	0x00000082


	//----- nvinfo : EIATTR_KPARAM_INFO
	.align		4
.L_7:
        /*0008*/ 	.byte	0x04, 0x17
        /*000a*/ 	.short	(.L_9 - .L_8)
.L_8:
        /*000c*/ 	.word	0x00000000
        /*0010*/ 	.short	0x0003
        /*0012*/ 	.short	0x0014
        /*0014*/ 	.byte	0x00, 0xf0, 0x11, 0x00


	//----- nvinfo : EIATTR_KPARAM_INFO
	.align		4
.L_9:
        /*0018*/ 	.byte	0x04, 0x17
        /*001a*/ 	.short	(.L_11 - .L_10)
.L_10:
        /*001c*/ 	.word	0x00000000
        /*0020*/ 	.short	0x0002
        /*0022*/ 	.short	0x0010
        /*0024*/ 	.byte	0x00, 0xf0, 0x11, 0x00


	//----- nvinfo : EIATTR_KPARAM_INFO
	.align		4
.L_11:
        /*0028*/ 	.byte	0x04, 0x17
        /*002a*/ 	.short	(.L_13 - .L_12)
.L_12:
        /*002c*/ 	.word	0x00000000
        /*0030*/ 	.short	0x0001
        /*0032*/ 	.short	0x0008
        /*0034*/ 	.byte	0x00, 0xf5, 0x21, 0x00


	//----- nvinfo : EIATTR_KPARAM_INFO
	.align		4
.L_13:
        /*0038*/ 	.byte	0x04, 0x17
        /*003a*/ 	.short	(.L_15 - .L_14)
.L_14:
        /*003c*/ 	.word	0x00000000
        /*0040*/ 	.short	0x0000
        /*0042*/ 	.short	0x0000
        /*0044*/ 	.byte	0x00, 0xf5, 0x21, 0x00


	//----- nvinfo : EIATTR_SPARSE_MMA_MASK
	.align		4
.L_15:
        /*0048*/ 	.byte	0x03, 0x50
        /*004a*/ 	.short	0x0000


	//----- nvinfo : EIATTR_MAXREG_COUNT
	.align		4
        /*004c*/ 	.byte	0x03, 0x1b
        /*004e*/ 	.short	0x00ff


	//----- nvinfo : EIATTR_MERCURY_ISA_VERSION
	.align		4
        /*0050*/ 	.byte	0x03, 0x5f
        /*0052*/ 	.short	0x0101


	//----- nvinfo : EIATTR_VRC_CTA_INIT_COUNT
	.align		4
        /*0054*/ 	.byte	0x02, 0x4a
	.zero		1
	.zero		1


	//----- nvinfo : EIATTR_EXIT_INSTR_OFFSETS
	.align		4
        /*0058*/ 	.byte	0x04, 0x1c
        /*005a*/ 	.short	(.L_17 - .L_16)


	//   ....[0]....
.L_16:
        /*005c*/ 	.word	0x00000100


	//   ....[1]....
        /*0060*/ 	.word	0x00000560


	//   ....[2]....
        /*0064*/ 	.word	0x000007b0


	//   ....[3]....
        /*0068*/ 	.word	0x00000940


	//   ....[4]....
        /*006c*/ 	.word	0x00000a20


	//----- nvinfo : EIATTR_CRS_STACK_SIZE
	.align		4
.L_17:
        /*0070*/ 	.byte	0x04, 0x1e
        /*0072*/ 	.short	(.L_19 - .L_18)
.L_18:
        /*0074*/ 	.word	0x00000000


	//----- nvinfo : EIATTR_CBANK_PARAM_SIZE
	.align		4
.L_19:
        /*0078*/ 	.byte	0x03, 0x19
        /*007a*/ 	.short	0x0018


	//----- nvinfo : EIATTR_PARAM_CBANK
	.align		4
        /*007c*/ 	.byte	0x04, 0x0a
        /*007e*/ 	.short	(.L_21 - .L_20)
	.align		4
.L_20:
        /*0080*/ 	.word	index@(.nv.constant0._Z9makeFlistPjPtjj)
        /*0084*/ 	.short	0x0380
        /*0086*/ 	.short	0x0018


	//----- nvinfo : EIATTR_SW_WAR
	.align		4
.L_21:
        /*0088*/ 	.byte	0x04, 0x36
        /*008a*/ 	.short	(.L_23 - .L_22)
.L_22:
        /*008c*/ 	.word	0x00000008
.L_23:


//--------------------- .nv.callgraph             --------------------------
	.section	.nv.callgraph,"",@"SHT_CUDA_CALLGRAPH"
	.align	4
	.sectionentsize	8
	.align		4
        /*0000*/ 	.word	0x00000000
	.align		4
        /*0004*/ 	.word	0xffffffff
	.align		4
        /*0008*/ 	.word	0x00000000
	.align		4
        /*000c*/ 	.word	0xfffffffe
	.align		4
        /*0010*/ 	.word	0x00000000
	.align		4
        /*0014*/ 	.word	0xfffffffd
	.align		4
        /*0018*/ 	.word	0x00000000
	.align		4
        /*001c*/ 	.word	0xfffffffc


//--------------------- .text._Z9makeFlistPjPtjj  --------------------------
	.section	.text._Z9makeFlistPjPtjj,"ax",@progbits
	.align	128
        .global         _Z9makeFlistPjPtjj
        .type           _Z9makeFlistPjPtjj,@function
        .size           _Z9makeFlistPjPtjj,(.L_x_9 - _Z9makeFlistPjPtjj)
        .other          _Z9makeFlistPjPtjj,@"STO_CUDA_ENTRY STV_DEFAULT"
_Z9makeFlistPjPtjj:
.text._Z9makeFlistPjPtjj:
[----:B------:R-:W-:Y:S01]  /*0000*/  LDC R1, c[0x0][0x37c] ;  /* 0x0000df00ff017b82 */ /* 0x000fe20000000800 */
[----:B------:R-:W0:Y:S01]  /*0010*/  S2R R5, SR_TID.X ;  /* 0x0000000000057919 */ /* 0x000e220000002100 */
[----:B------:R-:W1:Y:S06]  /*0020*/  LDCU UR4, c[0x0][0x390] ;  /* 0x00007200ff0477ac */ /* 0x000e6c0008000800 */
[----:B------:R-:W2:Y:S01]  /*0030*/  LDC.64 R2, c[0x0][0x380] ;  /* 0x0000e000ff027b82 */ /* 0x000ea20000000a00 */
[----:B------:R-:W0:Y:S01]  /*0040*/  S2R R0, SR_CTAID.X ;  /* 0x0000000000007919 */ /* 0x000e220000002500 */
[----:B------:R-:W0:Y:S01]  /*0050*/  LDCU UR5, c[0x0][0x360] ;  /* 0x00006c00ff0577ac */ /* 0x000e220008000800 */
[----:B------:R-:W3:Y:S01]  /*0060*/  LDCU UR8, c[0x0][0x394] ;  /* 0x00007280ff0877ac */ /* 0x000ee20008000800 */
[----:B------:R-:W4:Y:S01]  /*0070*/  LDCU.64 UR6, c[0x0][0x358] ;  /* 0x00006b00ff0677ac */ /* 0x000f220008000a00 */
[----:B-1----:R-:W-:Y:S01]  /*0080*/  UIADD3 UR4, UPT, UPT, UR4, -0x1, URZ ;  /* 0xffffffff04047890 */ /* 0x002fe2000fffe0ff */
[----:B---3--:R-:W-:-:S02]  /*0090*/  IMAD.U32 R4, RZ, RZ, UR8 ;  /* 0x00000008ff047e24 */ /* 0x008fc4000f8e00ff */
[----:B0-----:R-:W-:-:S04]  /*00a0*/  IMAD R5, R0, UR5, R5 ;  /* 0x0000000500057c24 */ /* 0x001fc8000f8e0205 */
[C---:B--2---:R-:W-:Y:S01]  /*00b0*/  IMAD.WIDE R2, R5.reuse, 0x4, R2 ;  /* 0x0000000405027825 */ /* 0x044fe200078e0202 */
[----:B------:R-:W-:-:S04]  /*00c0*/  ISETP.NE.AND P0, PT, R5, UR4, PT ;  /* 0x0000000405007c0c */ /* 0x000fc8000bf05270 */
[----:B----4-:R-:W2:Y:S09]  /*00d0*/  LDG.E.CONSTANT R7, desc[UR6][R2.64] ;  /* 0x0000000602077981 */ /* 0x010eb2000c1e9900 */
[----:B------:R-:W2:Y:S02]  /*00e0*/  @P0 LDG.E.CONSTANT R4, desc[UR6][R2.64+0x4] ;  /* 0x0000040602040981 */ /* 0x000ea4000c1e9900 */
[----:B--2---:R-:W-:-:S13]  /*00f0*/  ISETP.GE.AND P0, PT, R7, R4, PT ;  /* 0x000000040700720c */ /* 0x004fda0003f06270 */
[----:B------:R-:W-:Y:S05]  /*0100*/  @P0 EXIT ;  /* 0x000000000000094d */ /* 0x000fea0003800000 */
[----:B------:R-:W-:Y:S01]  /*0110*/  IMAD.IADD R0, R4, 0x1, -R7 ;  /* 0x0000000104007824 */ /* 0x000fe200078e0a07 */
[----:B------:R-:W-:Y:S01]  /*0120*/  BSSY.RECONVERGENT B0, `(.L_x_0) ;  /* 0x0000043000007945 */ /* 0x000fe20003800200 */
[----:B------:R-:W-:-:S03]  /*0130*/  IMAD.IADD R4, R7, 0x1, -R4 ;  /* 0x0000000107047824 */ /* 0x000fc600078e0a04 */
[----:B------:R-:W-:Y:S02]  /*0140*/  LOP3.LUT R16, R0, 0xf, RZ, 0xc0, !PT ;  /* 0x0000000f00107812 */ /* 0x000fe400078ec0ff */
[----:B------:R-:W-:Y:S02]  /*0150*/  ISETP.GT.U32.AND P1, PT, R4, -0x10, PT ;  /* 0xfffffff00400780c */ /* 0x000fe40003f24070 */
[----:B------:R-:W-:-:S11]  /*0160*/  ISETP.NE.AND P0, PT, R16, RZ, PT ;  /* 0x000000ff1000720c */ /* 0x000fd60003f05270 */
[----:B------:R-:W-:Y:S05]  /*0170*/  @P1 BRA `(.L_x_1) ;  /* 0x0000000000f41947 */ /* 0x000fea0003800000 */
[----:B------:R-:W0:Y:S01]  /*0180*/  S2R R3, SR_CgaCtaId ;  /* 0x0000000000037919 */ /* 0x000e220000008800 */
[----:B------:R-:W1:Y:S01]  /*0190*/  LDC.64 R4, c[0x0][0x388] ;  /* 0x0000e200ff047b82 */ /* 0x000e620000000a00 */
[----:B------:R-:W-:Y:S02]  /*01a0*/  MOV R6, 0x400 ;  /* 0x0000040000067802 */ /* 0x000fe40000000f00 */
[----:B------:R-:W-:-:S05]  /*01b0*/  LOP3.LUT R8, R0, 0xfffffff0, RZ, 0xc0, !PT ;  /* 0xfffffff000087812 */ /* 0x000fca00078ec0ff */
[----:B------:R-:W-:Y:S01]  /*01c0*/  IMAD.MOV R8, RZ, RZ, -R8 ;  /* 0x000000ffff087224 */ /* 0x000fe200078e0a08 */
[----:B-1----:R-:W-:Y:S02]  /*01d0*/  IADD3 R2, P1, PT, R4, 0x10, RZ ;  /* 0x0000001004027810 */ /* 0x002fe40007f3e0ff */
[----:B0-----:R-:W-:-:S03]  /*01e0*/  LEA R6, R3, R6, 0x18 ;  /* 0x0000000603067211 */ /* 0x001fc600078ec0ff */
[----:B------:R-:W-:-:S08]  /*01f0*/  IMAD.X R3, RZ, RZ, R5, P1 ;  /* 0x000000ffff037224 */ /* 0x000fd000008e0605 */
.L_x_2:
[----:B------:R-:W-:-:S05]  /*0200*/  IMAD.WIDE R4, R7, 0x2, R2 ;  /* 0x0000000207047825 */ /* 0x000fca00078e0202 */
[----:B0-----:R-:W2:Y:S04]  /*0210*/  LDG.E.U16.CONSTANT R10, desc[UR6][R4.64+-0x10] ;  /* 0xfffff006040a7981 */ /* 0x001ea8000c1e9500 */
[----:B------:R-:W3:Y:S04]  /*0220*/  LDG.E.U16.CONSTANT R12, desc[UR6][R4.64+-0xe] ;  /* 0xfffff206040c7981 */ /* 0x000ee8000c1e9500 */
[----:B------:R-:W4:Y:S04]  /*0230*/  LDG.E.U16.CONSTANT R14, desc[UR6][R4.64+-0xc] ;  /* 0xfffff406040e7981 */ /* 0x000f28000c1e9500 */
[----:B------:R-:W5:Y:S04]  /*0240*/  LDG.E.U16.CONSTANT R18, desc[UR6][R4.64+-0xa] ;  /* 0xfffff60604127981 */ /* 0x000f68000c1e9500 */
        /* <DEDUP_REMOVED lines=11> */
[----:B------:R-:W5:Y:S01]  /*0300*/  LDG.E.U16.CONSTANT R29, desc[UR6][R4.64+0xe] ;  /* 0x00000e06041d7981 */ /* 0x000f62000c1e9500 */
[----:B------:R-:W-:-:S02]  /*0310*/  VIADD R8, R8, 0x10 ;  /* 0x0000001008087836 */ /* 0x000fc40000000000 */
[----:B------:R-:W-:-:S03]  /*0320*/  VIADD R7, R7, 0x10 ;  /* 0x0000001007077836 */ /* 0x000fc60000000000 */
[----:B------:R-:W-:Y:S01]  /*0330*/  ISETP.NE.AND P1, PT, R8, RZ, PT ;  /* 0x000000ff0800720c */ /* 0x000fe20003f25270 */
[--C-:B--2---:R-:W-:Y:S02]  /*0340*/  IMAD R10, R10, 0x2, R6.reuse ;  /* 0x000000020a0a7824 */ /* 0x104fe400078e0206 */
[----:B---3--:R-:W-:-:S03]  /*0350*/  IMAD R12, R12, 0x2, R6 ;  /* 0x000000020c0c7824 */ /* 0x008fc600078e0206 */
[----:B------:R0:W-:Y:S01]  /*0360*/  ATOMS.POPC.INC.32 RZ, [R10+URZ] ;  /* 0x000000000aff7f8c */ /* 0x0001e2000d8000ff */
[----:B----4-:R-:W-:-:S03]  /*0370*/  IMAD R14, R14, 0x2, R6 ;  /* 0x000000020e0e7824 */ /* 0x010fc600078e0206 */
[----:B------:R0:W-:Y:S01]  /*0380*/  ATOMS.POPC.INC.32 RZ, [R12+URZ] ;  /* 0x000000000cff7f8c */ /* 0x0001e2000d8000ff */
[----:B-----5:R-:W-:-:S03]  /*0390*/  IMAD R18, R18, 0x2, R6 ;  /* 0x0000000212127824 */ /* 0x020fc600078e0206 */
[----:B------:R0:W-:Y:S01]  /*03a0*/  ATOMS.POPC.INC.32 RZ, [R14+URZ] ;  /* 0x000000000eff7f8c */ /* 0x0001e2000d8000ff */
[----:B------:R-:W-:-:S03]  /*03b0*/  LEA R20, R20, R6, 0x1 ;  /* 0x0000000614147211 */ /* 0x000fc600078e08ff */
[----:B------:R0:W-:Y:S01]  /*03c0*/  ATOMS.POPC.INC.32 RZ, [R18+URZ] ;  /* 0x0000000012ff7f8c */ /* 0x0001e2000d8000ff */
[----:B------:R-:W-:-:S03]  /*03d0*/  IMAD R27, R27, 0x2, R6 ;  /* 0x000000021b1b7824 */ /* 0x000fc600078e0206 */
        /* <DEDUP_REMOVED lines=20> */
[----:B------:R0:W-:Y:S04]  /*0520*/  ATOMS.POPC.INC.32 RZ, [R11+URZ] ;  /* 0x000000000bff7f8c */ /* 0x0001e8000d8000ff */
[----:B------:R0:W-:Y:S01]  /*0530*/  ATOMS.POPC.INC.32 RZ, [R29+URZ] ;  /* 0x000000001dff7f8c */ /* 0x0001e2000d8000ff */
[----:B------:R-:W-:Y:S05]  /*0540*/  @P1 BRA `(.L_x_2) ;  /* 0xfffffffc002c1947 */ /* 0x000fea000383ffff */
.L_x_1:
[----:B------:R-:W-:Y:S05]  /*0550*/  BSYNC.RECONVERGENT B0 ;  /* 0x0000000000007941 */ /* 0x000fea0003800200 */
.L_x_0:
[----:B------:R-:W-:Y:S05]  /*0560*/  @!P0 EXIT ;  /* 0x000000000000894d */ /* 0x000fea0003800000 */
[----:B------:R-:W-:Y:S01]  /*0570*/  ISETP.GE.U32.AND P0, PT, R16, 0x8, PT ;  /* 0x000000081000780c */ /* 0x000fe20003f06070 */
[----:B------:R-:W-:Y:S01]  /*0580*/  BSSY.RECONVERGENT B0, `(.L_x_3) ;  /* 0x0000022000007945 */ /* 0x000fe20003800200 */
[----:B0-----:R-:W-:-:S04]  /*0590*/  LOP3.LUT R13, R0, 0x7, RZ, 0xc0, !PT ;  /* 0x00000007000d7812 */ /* 0x001fc800078ec0ff */
[----:B------:R-:W-:-:S07]  /*05a0*/  ISETP.NE.AND P1, PT, R13, RZ, PT ;  /* 0x000000ff0d00720c */ /* 0x000fce0003f25270 */
[----:B------:R-:W-:Y:S06]  /*05b0*/  @!P0 BRA `(.L_x_4) ;  /* 0x0000000000788947 */ /* 0x000fec0003800000 */
[----:B------:R-:W0:Y:S02]  /*05c0*/  LDC.64 R2, c[0x0][0x388] ;  /* 0x0000e200ff027b82 */ /* 0x000e240000000a00 */
[----:B0-----:R-:W-:-:S05]  /*05d0*/  IMAD.WIDE R2, R7, 0x2, R2 ;  /* 0x0000000207027825 */ /* 0x001fca00078e0202 */
[----:B------:R-:W2:Y:S04]  /*05e0*/  LDG.E.U16.CONSTANT R4, desc[UR6][R2.64] ;  /* 0x0000000602047981 */ /* 0x000ea8000c1e9500 */
[----:B------:R-:W3:Y:S04]  /*05f0*/  LDG.E.U16.CONSTANT R5, desc[UR6][R2.64+0x2] ;  /* 0x0000020602057981 */ /* 0x000ee8000c1e9500 */
[----:B------:R-:W4:Y:S04]  /*0600*/  LDG.E.U16.CONSTANT R6, desc[UR6][R2.64+0x4] ;  /* 0x0000040602067981 */ /* 0x000f28000c1e9500 */
[----:B------:R-:W5:Y:S04]  /*0610*/  LDG.E.U16.CONSTANT R8, desc[UR6][R2.64+0x6] ;  /* 0x0000060602087981 */ /* 0x000f68000c1e9500 */
[----:B------:R-:W5:Y:S04]  /*0620*/  LDG.E.U16.CONSTANT R9, desc[UR6][R2.64+0x8] ;  /* 0x0000080602097981 */ /* 0x000f68000c1e9500 */
[----:B------:R-:W5:Y:S04]  /*0630*/  LDG.E.U16.CONSTANT R10, desc[UR6][R2.64+0xa] ;  /* 0x00000a06020a7981 */ /* 0x000f68000c1e9500 */
[----:B------:R-:W5:Y:S04]  /*0640*/  LDG.E.U16.CONSTANT R11, desc[UR6][R2.64+0xc] ;  /* 0x00000c06020b7981 */ /* 0x000f68000c1e9500 */
[----:B------:R-:W5:Y:S01]  /*0650*/  LDG.E.U16.CONSTANT R12, desc[UR6][R2.64+0xe] ;  /* 0x00000e06020c7981 */ /* 0x000f62000c1e9500 */
[----:B------:R-:W0:Y:S01]  /*0660*/  S2UR UR5, SR_CgaCtaId ;  /* 0x00000000000579c3 */ /* 0x000e220000008800 */
[----:B------:R-:W-:Y:S01]  /*0670*/  UMOV UR4, 0x400 ;  /* 0x0000040000047882 */ /* 0x000fe20000000000 */
[----:B------:R-:W-:Y:S01]  /*0680*/  IADD3 R7, PT, PT, R7, 0x8, RZ ;  /* 0x0000000807077810 */ /* 0x000fe20007ffe0ff */
[----:B0-----:R-:W-:-:S06]  /*0690*/  ULEA UR4, UR5, UR4, 0x18 ;  /* 0x0000000405047291 */ /* 0x001fcc000f8ec0ff */
[----:B--2---:R-:W-:Y:S02]  /*06a0*/  LEA R4, R4, UR4, 0x1 ;  /* 0x0000000404047c11 */ /* 0x004fe4000f8e08ff */
[----:B---3--:R-:W-:-:S03]  /*06b0*/  LEA R5, R5, UR4, 0x1 ;  /* 0x0000000405057c11 */ /* 0x008fc6000f8e08ff */
[----:B------:R0:W-:Y:S01]  /*06c0*/  ATOMS.POPC.INC.32 RZ, [R4+URZ] ;  /* 0x0000000004ff7f8c */ /* 0x0001e2000d8000ff */
[----:B----4-:R-:W-:-:S03]  /*06d0*/  LEA R6, R6, UR4, 0x1 ;  /* 0x0000000406067c11 */ /* 0x010fc6000f8e08ff */
[----:B------:R0:W-:Y:S01]  /*06e0*/  ATOMS.POPC.INC.32 RZ, [R5+URZ] ;  /* 0x0000000005ff7f8c */ /* 0x0001e2000d8000ff */
[----:B-----5:R-:W-:-:S03]  /*06f0*/  LEA R8, R8, UR4, 0x1 ;  /* 0x0000000408087c11 */ /* 0x020fc6000f8e08ff */
[----:B------:R0:W-:Y:S01]  /*0700*/  ATOMS.POPC.INC.32 RZ, [R6+URZ] ;  /* 0x0000000006ff7f8c */ /* 0x0001e2000d8000ff */
[----:B------:R-:W-:-:S03]  /*0710*/  LEA R9, R9, UR4, 0x1 ;  /* 0x0000000409097c11 */ /* 0x000fc6000f8e08ff */
[----:B------:R0:W-:Y:S01]  /*0720*/  ATOMS.POPC.INC.32 RZ, [R8+URZ] ;  /* 0x0000000008ff7f8c */ /* 0x0001e2000d8000ff */
[----:B------:R-:W-:-:S03]  /*0730*/  LEA R10, R10, UR4, 0x1 ;  /* 0x000000040a0a7c11 */ /* 0x000fc6000f8e08ff */
[----:B------:R0:W-:Y:S01]  /*0740*/  ATOMS.POPC.INC.32 RZ, [R9+URZ] ;  /* 0x0000000009ff7f8c */ /* 0x0001e2000d8000ff */
[----:B------:R-:W-:-:S03]  /*0750*/  LEA R11, R11, UR4, 0x1 ;  /* 0x000000040b0b7c11 */ /* 0x000fc6000f8e08ff */
[----:B------:R0:W-:Y:S01]  /*0760*/  ATOMS.POPC.INC.32 RZ, [R10+URZ] ;  /* 0x000000000aff7f8c */ /* 0x0001e2000d8000ff */
[----:B------:R-:W-:-:S03]  /*0770*/  LEA R12, R12, UR4, 0x1 ;  /* 0x000000040c0c7c11 */ /* 0x000fc6000f8e08ff */
[----:B------:R0:W-:Y:S04]  /*0780*/  ATOMS.POPC.INC.32 RZ, [R11+URZ] ;  /* 0x000000000bff7f8c */ /* 0x0001e8000d8000ff */
[----:B------:R0:W-:Y:S02]  /*0790*/  ATOMS.POPC.INC.32 RZ, [R12+URZ] ;  /* 0x000000000cff7f8c */ /* 0x0001e4000d8000ff */
.L_x_4:
[----:B------:R-:W-:Y:S05]  /*07a0*/  BSYNC.RECONVERGENT B0 ;  /* 0x0000000000007941 */ /* 0x000fea0003800200 */
.L_x_3:
[----:B------:R-:W-:Y:S05]  /*07b0*/  @!P1 EXIT ;  /* 0x000000000000994d */ /* 0x000fea0003800000 */
[----:B------:R-:W-:Y:S01]  /*07c0*/  ISETP.GE.U32.AND P0, PT, R13, 0x4, PT ;  /* 0x000000040d00780c */ /* 0x000fe20003f06070 */
[----:B------:R-:W-:Y:S01]  /*07d0*/  BSSY.RECONVERGENT B0, `(.L_x_5) ;  /* 0x0000016000007945 */ /* 0x000fe20003800200 */
[----:B------:R-:W-:-:S04]  /*07e0*/  LOP3.LUT R0, R0, 0x3, RZ, 0xc0, !PT ;  /* 0x0000000300007812 */ /* 0x000fc800078ec0ff */
[----:B------:R-:W-:-:S07]  /*07f0*/  ISETP.NE.AND P1, PT, R0, RZ, PT ;  /* 0x000000ff0000720c */ /* 0x000fce0003f25270 */
[----:B------:R-:W-:Y:S06]  /*0800*/  @!P0 BRA `(.L_x_6) ;  /* 0x0000000000488947 */ /* 0x000fec0003800000 */
[----:B------:R-:W1:Y:S02]  /*0810*/  LDC.64 R2, c[0x0][0x388] ;  /* 0x0000e200ff027b82 */ /* 0x000e640000000a00 */
[----:B-1----:R-:W-:-:S05]  /*0820*/  IMAD.WIDE R2, R7, 0x2, R2 ;  /* 0x0000000207027825 */ /* 0x002fca00078e0202 */
[----:B0-----:R-:W2:Y:S04]  /*0830*/  LDG.E.U16.CONSTANT R4, desc[UR6][R2.64] ;  /* 0x0000000602047981 */ /* 0x001ea8000c1e9500 */
[----:B------:R-:W3:Y:S04]  /*0840*/  LDG.E.U16.CONSTANT R5, desc[UR6][R2.64+0x2] ;  /* 0x0000020602057981 */ /* 0x000ee8000c1e9500 */
[----:B------:R-:W4:Y:S04]  /*0850*/  LDG.E.U16.CONSTANT R6, desc[UR6][R2.64+0x4] ;  /* 0x0000040602067981 */ /* 0x000f28000c1e9500 */
[----:B------:R-:W5:Y:S01]  /*0860*/  LDG.E.U16.CONSTANT R8, desc[UR6][R2.64+0x6] ;  /* 0x0000060602087981 */ /* 0x000f62000c1e9500 */
[----:B------:R-:W0:Y:S01]  /*0870*/  S2UR UR5, SR_CgaCtaId ;  /* 0x00000000000579c3 */ /* 0x000e220000008800 */
[----:B------:R-:W-:Y:S01]  /*0880*/  UMOV UR4, 0x400 ;  /* 0x0000040000047882 */ /* 0x000fe20000000000 */
[----:B------:R-:W-:Y:S01]  /*0890*/  VIADD R7, R7, 0x4 ;  /* 0x0000000407077836 */ /* 0x000fe20000000000 */
[----:B0-----:R-:W-:-:S06]  /*08a0*/  ULEA UR4, UR5, UR4, 0x18 ;  /* 0x0000000405047291 */ /* 0x001fcc000f8ec0ff */
[----:B--2---:R-:W-:Y:S02]  /*08b0*/  LEA R4, R4, UR4, 0x1 ;  /* 0x0000000404047c11 */ /* 0x004fe4000f8e08ff */
[----:B---3--:R-:W-:-:S03]  /*08c0*/  LEA R5, R5, UR4, 0x1 ;  /* 0x0000000405057c11 */ /* 0x008fc6000f8e08ff */
[----:B------:R1:W-:Y:S01]  /*08d0*/  ATOMS.POPC.INC.32 RZ, [R4+URZ] ;  /* 0x0000000004ff7f8c */ /* 0x0003e2000d8000ff */
[----:B----4-:R-:W-:-:S03]  /*08e0*/  LEA R6, R6, UR4, 0x1 ;  /* 0x0000000406067c11 */ /* 0x010fc6000f8e08ff */
[----:B------:R1:W-:Y:S01]  /*08f0*/  ATOMS.POPC.INC.32 RZ, [R5+URZ] ;  /* 0x0000000005ff7f8c */ /* 0x0003e2000d8000ff */
[----:B-----5:R-:W-:-:S03]  /*0900*/  LEA R8, R8, UR4, 0x1 ;  /* 0x0000000408087c11 */ /* 0x020fc6000f8e08ff */
[----:B------:R1:W-:Y:S04]  /*0910*/  ATOMS.POPC.INC.32 RZ, [R6+URZ] ;  /* 0x0000000006ff7f8c */ /* 0x0003e8000d8000ff */
[----:B------:R1:W-:Y:S02]  /*0920*/  ATOMS.POPC.INC.32 RZ, [R8+URZ] ;  /* 0x0000000008ff7f8c */ /* 0x0003e4000d8000ff */
.L_x_6:
[----:B------:R-:W-:Y:S05]  /*0930*/  BSYNC.RECONVERGENT B0 ;  /* 0x0000000000007941 */ /* 0x000fea0003800200 */
.L_x_5:
[----:B------:R-:W-:Y:S05]  /*0940*/  @!P1 EXIT ;  /* 0x000000000000994d */ /* 0x000fea0003800000 */
[----:B------:R-:W2:Y:S01]  /*0950*/  S2UR UR5, SR_CgaCtaId ;  /* 0x00000000000579c3 */ /* 0x000ea20000008800 */
[----:B------:R-:W-:Y:S01]  /*0960*/  IMAD.MOV R0, RZ, RZ, -R0 ;  /* 0x000000ffff007224 */ /* 0x000fe200078e0a00 */
[----:B------:R-:W-:-:S06]  /*0970*/  UMOV UR4, 0x400 ;  /* 0x0000040000047882 */ /* 0x000fcc0000000000 */
[----:B01----:R-:W0:Y:S01]  /*0980*/  LDC.64 R4, c[0x0][0x388] ;  /* 0x0000e200ff047b82 */ /* 0x003e220000000a00 */
[----:B--2---:R-:W-:-:S12]  /*0990*/  ULEA UR4, UR5, UR4, 0x18 ;  /* 0x0000000405047291 */ /* 0x004fd8000f8ec0ff */
.L_x_7:
[----:B0-----:R-:W-:-:S06]  /*09a0*/  IMAD.WIDE R2, R7, 0x2, R4 ;  /* 0x0000000207027825 */ /* 0x001fcc00078e0204 */
[----:B------:R-:W2:Y:S01]  /*09b0*/  LDG.E.U16.CONSTANT R2, desc[UR6][R2.64] ;  /* 0x0000000602027981 */ /* 0x000ea2000c1e9500 */
[----:B------:R-:W-:Y:S02]  /*09c0*/  VIADD R0, R0, 0x1 ;  /* 0x0000000100007836 */ /* 0x000fe40000000000 */
[----:B------:R-:W-:-:S03]  /*09d0*/  VIADD R7, R7, 0x1 ;  /* 0x0000000107077836 */ /* 0x000fc60000000000 */
[----:B------:R-:W-:Y:S02]  /*09e0*/  ISETP.NE.AND P0, PT, R0, RZ, PT ;  /* 0x000000ff0000720c */ /* 0x000fe40003f05270 */
[----:B-12---:R-:W-:-:S05]  /*09f0*/  LEA R6, R2, UR4, 0x1 ;  /* 0x0000000402067c11 */ /* 0x006fca000f8e08ff */
[----:B------:R1:W-:Y:S06]  /*0a00*/  ATOMS.POPC.INC.32 RZ, [R6+URZ] ;  /* 0x0000000006ff7f8c */ /* 0x0003ec000d8000ff */
[----:B------:R-:W-:Y:S05]  /*0a10*/  @P0 BRA `(.L_x_7) ;  /* 0xfffffffc00e00947 */ /* 0x000fea000383ffff */
[----:B------:R-:W-:Y:S05]  /*0a20*/  EXIT ;  /* 0x000000000000794d */ /* 0x000fea0003800000 */
.L_x_8:
[----:B------:R-:W-:-:S00]  /*0a30*/  BRA `(.L_x_8) ;  /* 0xfffffffc00fc7947 */ /* 0x000fc0000383ffff */
[----:B------:R-:W-:-:S00]  /*0a40*/  NOP ;  /* 0x0000000000007918 */ /* 0x000fc00000000000 */
        /* <DEDUP_REMOVED lines=11> */
.L_x_9:


//--------------------- .nv.shared._Z9makeFlistPjPtjj --------------------------
	.section	.nv.shared._Z9makeFlistPjPtjj,"aw",@nobits
	.sectionflags	@""
	.align	2
.nv.shared._Z9makeFlistPjPtjj:
	.zero		33792


//--------------------- .nv.shared.reserved.0     --------------------------
	.section	.nv.shared.reserved.0,"aw",@nobits
	.weak		__nv_reservedSMEM_offset_0_alias
	.size		__nv_reservedSMEM_offset_0_alias, 0, 64
	.other		__nv_reservedSMEM_offset_0_alias,@"STO_CUDA_RESERVED_SHARED STV_DEFAULT"
__nv_reservedSMEM_offset_0_alias:
	.zero		0
	.zero		64


//--------------------- .nv.constant0._Z9makeFlistPjPtjj --------------------------
	.section	.nv.constant0._Z9makeFlistPjPtjj,"a",@progbits
	.sectionflags	@""
	.align	4
.nv.constant0._Z9makeFlistPjPtjj:
	.zero		920


//--------------------- SYMBOLS --------------------------

	.type		.nv.reservedSmem.offset0,@object
	.size		.nv.reservedSmem.offset0,0x4
	.type		.nv.reservedSmem.cap,@object
	.size		.nv.reservedSmem.cap,0x4
